	.headerflags	@"EF_CUDA_TEXMODE_UNIFIED EF_CUDA_64BIT_ADDRESS EF_CUDA_ACCELERATORS EF_CUDA_SM90 EF_CUDA_VIRTUAL_SM(EF_CUDA_SM90)"
	.elftype	@"ET_EXEC"


//--------------------- .nv.info                  --------------------------
	.section	.nv.info,"",@"SHT_CUDA_INFO"
	.align	4


	//----- nvinfo : EIATTR_REGCOUNT
	.align		4
        /*0000*/ 	.byte	0x04, 0x2f
        /*0002*/ 	.short	(.L_1 - .L_0)
	.align		4
.L_0:
        /*0004*/ 	.word	index@(triton_poi_fused_cat_0)
        /*0008*/ 	.word	0x00000020


	//----- nvinfo : EIATTR_MIN_STACK_SIZE
	.align		4
.L_1:
        /*000c*/ 	.byte	0x04, 0x12
        /*000e*/ 	.short	(.L_3 - .L_2)
	.align		4
.L_2:
        /*0010*/ 	.word	index@(triton_poi_fused_cat_0)
        /*0014*/ 	.word	0x00000000


	//----- nvinfo : EIATTR_FRAME_SIZE
	.align		4
.L_3:
        /*0018*/ 	.byte	0x04, 0x11
        /*001a*/ 	.short	(.L_5 - .L_4)
	.align		4
.L_4:
        /*001c*/ 	.word	index@(triton_poi_fused_cat_0)
        /*0020*/ 	.word	0x00000000


	//----- nvinfo : EIATTR_MIN_STACK_SIZE
	.align		4
.L_5:
        /*0024*/ 	.byte	0x04, 0x12
        /*0026*/ 	.short	(.L_7 - .L_6)
	.align		4
.L_6:
        /*0028*/ 	.word	index@(triton_poi_fused_cat_0)
        /*002c*/ 	.word	0x00000000
.L_7:


//--------------------- .nv.info.triton_poi_fused_cat_0 --------------------------
	.section	.nv.info.triton_poi_fused_cat_0,"",@"SHT_CUDA_INFO"
	.sectionflags	@""
	.align	4


	//----- nvinfo : EIATTR_CUDA_API_VERSION
	.align		4
        /*0000*/ 	.byte	0x04, 0x37
        /*0002*/ 	.short	(.L_9 - .L_8)
.L_8:
        /*0004*/ 	.word	0x0000007c


	//----- nvinfo : EIATTR_KPARAM_INFO
	.align		4
.L_9:
        /*0008*/ 	.byte	0x04, 0x17
        /*000a*/ 	.short	(.L_11 - .L_10)
.L_10:
        /*000c*/ 	.word	0x00000000
        /*0010*/ 	.short	0x0004
        /*0012*/ 	.short	0x0020
        /*0014*/ 	.byte	0x00, 0xf0, 0x11, 0x00


	//----- nvinfo : EIATTR_KPARAM_INFO
	.align		4
.L_11:
        /*0018*/ 	.byte	0x04, 0x17
        /*001a*/ 	.short	(.L_13 - .L_12)
.L_12:
        /*001c*/ 	.word	0x00000000
        /*0020*/ 	.short	0x0003
        /*0022*/ 	.short	0x0018
        /*0024*/ 	.byte	0x00, 0xf4, 0x21, 0x00


	//----- nvinfo : EIATTR_KPARAM_INFO
	.align		4
.L_13:
        /*0028*/ 	.byte	0x04, 0x17
        /*002a*/ 	.short	(.L_15 - .L_14)
.L_14:
        /*002c*/ 	.word	0x00000000
        /*0030*/ 	.short	0x0002
        /*0032*/ 	.short	0x0010
        /*0034*/ 	.byte	0x00, 0xf4, 0x21, 0x00


	//----- nvinfo : EIATTR_KPARAM_INFO
	.align		4
.L_15:
        /*0038*/ 	.byte	0x04, 0x17
        /*003a*/ 	.short	(.L_17 - .L_16)
.L_16:
        /*003c*/ 	.word	0x00000000
        /*0040*/ 	.short	0x0001
        /*0042*/ 	.short	0x0008
        /*0044*/ 	.byte	0x00, 0xf4, 0x21, 0x00


	//----- nvinfo : EIATTR_KPARAM_INFO
	.align		4
.L_17:
        /*0048*/ 	.byte	0x04, 0x17
        /*004a*/ 	.short	(.L_19 - .L_18)
.L_18:
        /*004c*/ 	.word	0x00000000
        /*0050*/ 	.short	0x0000
        /*0052*/ 	.short	0x0000
        /*0054*/ 	.byte	0x00, 0xf4, 0x21, 0x00


	//----- nvinfo : EIATTR_SPARSE_MMA_MASK
	.align		4
.L_19:
        /*0058*/ 	.byte	0x03, 0x50
        /*005a*/ 	.short	0x0000


	//----- nvinfo : EIATTR_MAXREG_COUNT
	.align		4
        /*005c*/ 	.byte	0x03, 0x1b
        /*005e*/ 	.short	0x00ff


	//----- nvinfo : EIATTR_EXIT_INSTR_OFFSETS
	.align		4
        /*0060*/ 	.byte	0x04, 0x1c
        /*0062*/ 	.short	(.L_21 - .L_20)


	//   ....[0]....
.L_20:
        /*0064*/ 	.word	0x000007a0


	//   ....[1]....
        /*0068*/ 	.word	0x000007c0


	//----- nvinfo : EIATTR_REQNTID
	.align		4
.L_21:
        /*006c*/ 	.byte	0x04, 0x10
        /*006e*/ 	.short	(.L_23 - .L_22)
.L_22:
        /*0070*/ 	.word	0x00000080
        /*0074*/ 	.word	0x00000001
        /*0078*/ 	.word	0x00000001


	//----- nvinfo : EIATTR_CBANK_PARAM_SIZE
	.align		4
.L_23:
        /*007c*/ 	.byte	0x03, 0x19
        /*007e*/ 	.short	0x0024


	//----- nvinfo : EIATTR_PARAM_CBANK
	.align		4
        /*0080*/ 	.byte	0x04, 0x0a
        /*0082*/ 	.short	(.L_25 - .L_24)
	.align		4
.L_24:
        /*0084*/ 	.word	index@(.nv.constant0.triton_poi_fused_cat_0)
        /*0088*/ 	.short	0x0210
        /*008a*/ 	.short	0x0024


	//----- nvinfo : EIATTR_SW_WAR
	.align		4
.L_25:
        /*008c*/ 	.byte	0x04, 0x36
        /*008e*/ 	.short	(.L_27 - .L_26)
.L_26:
        /*0090*/ 	.word	0x00000008
.L_27:


//--------------------- .nv.callgraph             --------------------------
	.section	.nv.callgraph,"",@"SHT_CUDA_CALLGRAPH"
	.align	4
	.sectionentsize	8
	.align		4
        /*0000*/ 	.word	0x00000000
	.align		4
        /*0004*/ 	.word	0xffffffff
	.align		4
        /*0008*/ 	.word	0x00000000
	.align		4
        /*000c*/ 	.word	0xfffffffe
	.align		4
        /*0010*/ 	.word	0x00000000
	.align		4
        /*0014*/ 	.word	0xfffffffd
	.align		4
        /*0018*/ 	.word	0x00000000
	.align		4
        /*001c*/ 	.word	0xfffffffc


//--------------------- .text.triton_poi_fused_cat_0 --------------------------
	.section	.text.triton_poi_fused_cat_0,"ax",@progbits
	.align	128
        .global         triton_poi_fused_cat_0
        .type           triton_poi_fused_cat_0,@function
        .size           triton_poi_fused_cat_0,(.L_x_1 - triton_poi_fused_cat_0)
        .other          triton_poi_fused_cat_0,@"STO_CUDA_ENTRY STV_DEFAULT"
triton_poi_fused_cat_0:
.text.triton_poi_fused_cat_0:
[----:B------:R-:W0:Y:S01]  /*0000*/  LDC R1, c[0x0][0x28] ;  /* 0x00000a00ff017b82 */ /* 0x000e220000000800 */
[----:B------:R-:W1:Y:S01]  /*0010*/  S2R R0, SR_TID.X ;  /* 0x0000000000007919 */ /* 0x000e620000002100 */
[----:B------:R-:W-:-:S06]  /*0020*/  ULDC.64 UR4, c[0x0][0x210] ;  /* 0x0000840000047ab9 */ /* 0x000fcc0000000a00 */
[----:B------:R-:W2:Y:S01]  /*0030*/  LDC.64 R18, c[0x0][0x210] ;  /* 0x00008400ff127b82 */ /* 0x000ea20000000a00 */
[----:B------:R-:W-:Y:S01]  /*0040*/  ULDC.64 UR6, c[0x0][0x220] ;  /* 0x0000880000067ab9 */ /* 0x000fe20000000a00 */
[----:B------:R-:W3:Y:S01]  /*0050*/  S2R R3, SR_CTAID.X ;  /* 0x0000000000037919 */ /* 0x000ee20000002500 */
[----:B------:R-:W-:Y:S02]  /*0060*/  CS2R R28, SRZ ;  /* 0x00000000001c7805 */ /* 0x000fe4000001ff00 */
[----:B------:R-:W-:Y:S02]  /*0070*/  CS2R R16, SRZ ;  /* 0x0000000000107805 */ /* 0x000fe4000001ff00 */
[----:B------:R-:W-:Y:S01]  /*0080*/  CS2R R10, SRZ ;  /* 0x00000000000a7805 */ /* 0x000fe2000001ff00 */
[----:B------:R-:W4:Y:S01]  /*0090*/  LDC.64 R14, c[0x0][0x220] ;  /* 0x00008800ff0e7b82 */ /* 0x000f220000000a00 */
[----:B-1----:R-:W-:-:S05]  /*00a0*/  IMAD.SHL.U32 R0, R0, 0x2, RZ ;  /* 0x0000000200007824 */ /* 0x002fca00078e00ff */
[----:B------:R-:W-:-:S05]  /*00b0*/  LOP3.LUT R0, R0, 0xfe, RZ, 0xc0, !PT ;  /* 0x000000fe00007812 */ /* 0x000fca00078ec0ff */
[----:B---3--:R-:W-:-:S05]  /*00c0*/  IMAD R2, R3, 0x100, R0 ;  /* 0x0000010003027824 */ /* 0x008fca00078e0200 */
[----:B------:R-:W-:-:S04]  /*00d0*/  SHF.R.S32.HI R3, RZ, 0x1f, R2 ;  /* 0x0000001fff037819 */ /* 0x000fc80000011402 */
[CC--:B------:R-:W-:Y:S02]  /*00e0*/  LEA.HI R0, R3.reuse, R2.reuse, RZ, 0x4 ;  /* 0x0000000203007211 */ /* 0x0c0fe400078f20ff */
[----:B------:R-:W-:Y:S02]  /*00f0*/  LEA.HI R6, R3, R2, RZ, 0x8 ;  /* 0x0000000203067211 */ /* 0x000fe400078f40ff */
[----:B------:R-:W-:Y:S02]  /*0100*/  SHF.R.S32.HI R4, RZ, 0x4, R0 ;  /* 0x00000004ff047819 */ /* 0x000fe40000011400 */
[----:B------:R-:W-:Y:S02]  /*0110*/  LOP3.LUT R3, R0, 0xfffffff0, RZ, 0xc0, !PT ;  /* 0xfffffff000037812 */ /* 0x000fe400078ec0ff */
[----:B------:R-:W-:Y:S02]  /*0120*/  LEA.HI R5, R4, R4, RZ, 0x4 ;  /* 0x0000000404057211 */ /* 0x000fe400078f20ff */
[----:B------:R-:W-:Y:S01]  /*0130*/  SHF.R.S32.HI R8, RZ, 0x8, R6 ;  /* 0x00000008ff087819 */ /* 0x000fe20000011406 */
[----:B------:R-:W-:Y:S01]  /*0140*/  IMAD.IADD R3, R2, 0x1, -R3 ;  /* 0x0000000102037824 */ /* 0x000fe200078e0a03 */
[----:B------:R-:W-:-:S03]  /*0150*/  LOP3.LUT R5, R5, 0xfffffff0, RZ, 0xc0, !PT ;  /* 0xfffffff005057812 */ /* 0x000fc600078ec0ff */
[----:B------:R-:W-:Y:S02]  /*0160*/  IMAD R3, R8, 0x40, R3 ;  /* 0x0000004008037824 */ /* 0x000fe400078e0203 */
[----:B------:R-:W-:-:S03]  /*0170*/  IMAD.IADD R0, R4, 0x1, -R5 ;  /* 0x0000000104007824 */ /* 0x000fc600078e0a05 */
[----:B------:R-:W-:Y:S01]  /*0180*/  SHF.R.S32.HI R5, RZ, 0x1f, R3 ;  /* 0x0000001fff057819 */ /* 0x000fe20000011403 */
[----:B------:R-:W-:-:S05]  /*0190*/  IMAD.SHL.U32 R4, R0, 0x10, RZ ;  /* 0x0000001000047824 */ /* 0x000fca00078e00ff */
[----:B------:R-:W-:Y:S02]  /*01a0*/  IADD3 R7, P0, R4, R3, RZ ;  /* 0x0000000304077210 */ /* 0x000fe40007f1e0ff */
[----:B------:R-:W-:Y:S02]  /*01b0*/  LOP3.LUT R3, R6, 0xffffff00, RZ, 0xc0, !PT ;  /* 0xffffff0006037812 */ /* 0x000fe400078ec0ff */
[----:B------:R-:W-:Y:S01]  /*01c0*/  LEA.HI.X.SX32 R6, R4, R5, 0x1, P0 ;  /* 0x0000000504067211 */ /* 0x000fe200000f0eff */
[C---:B------:R-:W-:Y:S01]  /*01d0*/  IMAD.SHL.U32 R22, R7.reuse, 0x4, RZ ;  /* 0x0000000407167824 */ /* 0x040fe200078e00ff */
[----:B------:R-:W1:Y:S01]  /*01e0*/  LDC.64 R4, c[0x0][0x218] ;  /* 0x00008600ff047b82 */ /* 0x000e620000000a00 */
[----:B------:R-:W-:Y:S01]  /*01f0*/  IMAD.IADD R3, R2, 0x1, -R3 ;  /* 0x0000000102037824 */ /* 0x000fe200078e0a03 */
[----:B------:R-:W-:Y:S02]  /*0200*/  SHF.L.U64.HI R6, R7, 0x2, R6 ;  /* 0x0000000207067819 */ /* 0x000fe40000010206 */
[----:B------:R-:W-:Y:S01]  /*0210*/  IADD3 R26, P0, R22, UR4, RZ ;  /* 0x00000004161a7c10 */ /* 0x000fe2000ff1e0ff */
[----:B------:R-:W-:Y:S01]  /*0220*/  IMAD R13, R8, 0x40, R3 ;  /* 0x00000040080d7824 */ /* 0x000fe200078e0203 */
[----:B------:R-:W-:-:S02]  /*0230*/  LOP3.LUT R3, R0, 0xfffffffc, RZ, 0xc0, !PT ;  /* 0xfffffffc00037812 */ /* 0x000fc400078ec0ff */
[----:B------:R-:W-:Y:S02]  /*0240*/  CS2R R8, SRZ ;  /* 0x0000000000087805 */ /* 0x000fe4000001ff00 */
[----:B------:R-:W-:Y:S01]  /*0250*/  IADD3.X R27, R6, UR5, RZ, P0, !PT ;  /* 0x00000005061b7c10 */ /* 0x000fe200087fe4ff */
[----:B------:R-:W-:Y:S01]  /*0260*/  ULDC.64 UR4, c[0x0][0x218] ;  /* 0x0000860000047ab9 */ /* 0x000fe20000000a00 */
[----:B------:R-:W-:Y:S02]  /*0270*/  ISETP.NE.AND P1, PT, R3, 0x4, PT ;  /* 0x000000040300780c */ /* 0x000fe40003f25270 */
[----:B------:R-:W-:Y:S02]  /*0280*/  IADD3 R24, P0, R22, UR4, RZ ;  /* 0x0000000416187c10 */ /* 0x000fe4000ff1e0ff */
[----:B------:R-:W-:Y:S02]  /*0290*/  IADD3 R22, P2, R22, UR6, RZ ;  /* 0x0000000616167c10 */ /* 0x000fe4000ff5e0ff */
[----:B------:R-:W-:-:S02]  /*02a0*/  ISETP.LT.AND P5, PT, R2, 0x400, !P1 ;  /* 0x000004000200780c */ /* 0x000fc40004fa1270 */
[----:B------:R-:W-:Y:S02]  /*02b0*/  IADD3.X R23, R6, UR7, RZ, P2, !PT ;  /* 0x0000000706177c10 */ /* 0x000fe400097fe4ff */
[----:B------:R-:W-:Y:S02]  /*02c0*/  ISETP.GE.AND P2, PT, R0, 0x4, PT ;  /* 0x000000040000780c */ /* 0x000fe40003f46270 */
[----:B------:R-:W-:Y:S02]  /*02d0*/  IADD3.X R25, R6, UR5, RZ, P0, !PT ;  /* 0x0000000506197c10 */ /* 0x000fe400087fe4ff */
[----:B------:R-:W-:Y:S02]  /*02e0*/  ISETP.LT.AND P4, PT, R2, 0x400, !P2 ;  /* 0x000004000200780c */ /* 0x000fe40005781270 */
[----:B------:R-:W-:Y:S01]  /*02f0*/  CS2R R6, SRZ ;  /* 0x0000000000067805 */ /* 0x000fe2000001ff00 */
[----:B--2---:R-:W-:Y:S01]  /*0300*/  IMAD.WIDE R18, R13, 0x4, R18 ;  /* 0x000000040d127825 */ /* 0x004fe200078e0212 */
[----:B------:R-:W-:-:S02]  /*0310*/  ULDC.64 UR4, c[0x0][0x208] ;  /* 0x0000820000047ab9 */ /* 0x000fc40000000a00 */
[----:B------:R-:W2:Y:S01]  /*0320*/  @P5 LDG.E.64 R28, desc[UR4][R24.64+-0x100] ;  /* 0xffff0004181c5981 */ /* 0x000ea2000c1e1b00 */
[----:B-1----:R-:W-:-:S03]  /*0330*/  IMAD.WIDE R20, R13, 0x4, R4 ;  /* 0x000000040d147825 */ /* 0x002fc600078e0204 */
[----:B------:R-:W3:Y:S04]  /*0340*/  @P5 LDG.E.64 R16, desc[UR4][R26.64+-0x100] ;  /* 0xffff00041a105981 */ /* 0x000ee8000c1e1b00 */
[----:B------:R-:W5:Y:S04]  /*0350*/  @P5 LDG.E.64 R10, desc[UR4][R22.64+-0x100] ;  /* 0xffff0004160a5981 */ /* 0x000f68000c1e1b00 */
[----:B------:R1:W5:Y:S04]  /*0360*/  @P4 LDG.E.64 R8, desc[UR4][R18.64] ;  /* 0x0000000412084981 */ /* 0x000368000c1e1b00 */
[----:B------:R1:W5:Y:S01]  /*0370*/  @P4 LDG.E.64 R6, desc[UR4][R20.64] ;  /* 0x0000000414064981 */ /* 0x000362000c1e1b00 */
[----:B------:R-:W-:-:S02]  /*0380*/  ISETP.GT.AND P3, PT, R0, 0xb, PT ;  /* 0x0000000b0000780c */ /* 0x000fc40003f64270 */
[----:B------:R-:W-:Y:S02]  /*0390*/  ISETP.NE.AND P0, PT, R3, 0x8, PT ;  /* 0x000000080300780c */ /* 0x000fe40003f05270 */
[----:B------:R-:W-:Y:S01]  /*03a0*/  ISETP.LT.AND P6, PT, R2, 0x400, P3 ;  /* 0x000004000200780c */ /* 0x000fe20001fc1270 */
[----:B----4-:R-:W-:Y:S01]  /*03b0*/  IMAD.WIDE R14, R13, 0x4, R14 ;  /* 0x000000040d0e7825 */ /* 0x010fe200078e020e */
[----:B------:R-:W-:Y:S02]  /*03c0*/  CS2R R12, SRZ ;  /* 0x00000000000c7805 */ /* 0x000fe4000001ff00 */
[----:B-1----:R-:W-:Y:S02]  /*03d0*/  CS2R R18, SRZ ;  /* 0x0000000000127805 */ /* 0x002fe4000001ff00 */
[----:B0-----:R-:W-:-:S07]  /*03e0*/  CS2R R20, SRZ ;  /* 0x0000000000147805 */ /* 0x001fce000001ff00 */
[----:B------:R-:W4:Y:S01]  /*03f0*/  @P6 LDG.E.64 R12, desc[UR4][R26.64+-0x300] ;  /* 0xfffd00041a0c6981 */ /* 0x000f22000c1e1b00 */
[----:B--2---:R-:W-:Y:S02]  /*0400*/  SEL R4, R28, RZ, P5 ;  /* 0x000000ff1c047207 */ /* 0x004fe40002800000 */
[----:B------:R-:W-:Y:S02]  /*0410*/  SEL R29, R29, RZ, P5 ;  /* 0x000000ff1d1d7207 */ /* 0x000fe40002800000 */
[----:B---3--:R-:W-:Y:S02]  /*0420*/  SEL R5, R16, RZ, P5 ;  /* 0x000000ff10057207 */ /* 0x008fe40002800000 */
[----:B------:R-:W-:Y:S02]  /*0430*/  SEL R0, R17, RZ, P5 ;  /* 0x000000ff11007207 */ /* 0x000fe40002800000 */
[----:B-----5:R-:W-:Y:S02]  /*0440*/  SEL R28, R10, RZ, P5 ;  /* 0x000000ff0a1c7207 */ /* 0x020fe40002800000 */
[----:B------:R-:W-:-:S02]  /*0450*/  SEL R3, R11, RZ, P5 ;  /* 0x000000ff0b037207 */ /* 0x000fc40002800000 */
[----:B------:R-:W-:Y:S02]  /*0460*/  ISETP.LT.AND P5, PT, R2, 0x400, !P0 ;  /* 0x000004000200780c */ /* 0x000fe400047a1270 */
[----:B------:R-:W-:Y:S02]  /*0470*/  SEL R17, R8, RZ, P4 ;  /* 0x000000ff08117207 */ /* 0x000fe40002000000 */
[----:B------:R-:W-:-:S05]  /*0480*/  SEL R6, R6, RZ, P4 ;  /* 0x000000ff06067207 */ /* 0x000fca0002000000 */
[----:B------:R-:W-:Y:S01]  /*0490*/  FADD R6, R17, -R6 ;  /* 0x8000000611067221 */ /* 0x000fe20000000000 */
[----:B------:R-:W-:Y:S02]  /*04a0*/  CS2R R16, SRZ ;  /* 0x0000000000107805 */ /* 0x000fe4000001ff00 */
[----:B------:R-:W-:Y:S01]  /*04b0*/  CS2R R10, SRZ ;  /* 0x00000000000a7805 */ /* 0x000fe2000001ff00 */
[----:B------:R0:W2:Y:S04]  /*04c0*/  @P5 LDG.E.64 R18, desc[UR4][R26.64+-0x200] ;  /* 0xfffe00041a125981 */ /* 0x0000a8000c1e1b00 */
[----:B------:R-:W3:Y:S04]  /*04d0*/  @P6 LDG.E.64 R16, desc[UR4][R24.64+-0x300] ;  /* 0xfffd000418106981 */ /* 0x000ee8000c1e1b00 */
[----:B------:R1:W5:Y:S01]  /*04e0*/  @P4 LDG.E.64 R10, desc[UR4][R14.64] ;  /* 0x000000040e0a4981 */ /* 0x000362000c1e1b00 */
[----:B0-----:R-:W-:-:S03]  /*04f0*/  CS2R R26, SRZ ;  /* 0x00000000001a7805 */ /* 0x001fc6000001ff00 */
[----:B------:R-:W5:Y:S04]  /*0500*/  @P5 LDG.E.64 R20, desc[UR4][R24.64+-0x200] ;  /* 0xfffe000418145981 */ /* 0x000f68000c1e1b00 */
[----:B------:R-:W5:Y:S01]  /*0510*/  @P6 LDG.E.64 R26, desc[UR4][R22.64+-0x300] ;  /* 0xfffd0004161a6981 */ /* 0x000f62000c1e1b00 */
[----:B-1----:R-:W-:-:S06]  /*0520*/  CS2R R14, SRZ ;  /* 0x00000000000e7805 */ /* 0x002fcc000001ff00 */
[----:B------:R-:W5:Y:S01]  /*0530*/  @P5 LDG.E.64 R14, desc[UR4][R22.64+-0x200] ;  /* 0xfffe0004160e5981 */ /* 0x000f62000c1e1b00 */
[----:B------:R-:W-:Y:S01]  /*0540*/  FADD R5, R5, -R4 ;  /* 0x8000000405057221 */ /* 0x000fe20000000000 */
[----:B------:R-:W-:Y:S01]  /*0550*/  FADD R0, R0, -R29 ;  /* 0x8000001d00007221 */ /* 0x000fe20000000000 */
[----:B------:R-:W-:Y:S02]  /*0560*/  SEL R8, R9, RZ, P4 ;  /* 0x000000ff09087207 */ /* 0x000fe40002000000 */
[----:B------:R-:W-:Y:S01]  /*0570*/  SEL R7, R7, RZ, P4 ;  /* 0x000000ff07077207 */ /* 0x000fe20002000000 */
[----:B------:R-:W-:Y:S01]  /*0580*/  FADD R28, R5, R28 ;  /* 0x0000001c051c7221 */ /* 0x000fe20000000000 */
[----:B------:R-:W-:Y:S01]  /*0590*/  FADD R3, R0, R3 ;  /* 0x0000000300037221 */ /* 0x000fe20000000000 */
[----:B------:R-:W0:Y:S01]  /*05a0*/  LDC.64 R4, c[0x0][0x228] ;  /* 0x00008a00ff047b82 */ /* 0x000e220000000a00 */
[----:B----4-:R-:W-:Y:S01]  /*05b0*/  SEL R0, R13, RZ, P6 ;  /* 0x000000ff0d007207 */ /* 0x010fe20003000000 */
[----:B------:R-:W-:Y:S01]  /*05c0*/  FADD R7, R8, -R7 ;  /* 0x8000000708077221 */ /* 0x000fe20000000000 */
[----:B0-----:R-:W-:Y:S01]  /*05d0*/  IMAD.WIDE R4, R2, 0x4, R4 ;  /* 0x0000000402047825 */ /* 0x001fe200078e0204 */
[----:B--2---:R-:W-:-:S02]  /*05e0*/  SEL R8, R19, RZ, P5 ;  /* 0x000000ff13087207 */ /* 0x004fc40002800000 */
[----:B---3--:R-:W-:Y:S02]  /*05f0*/  SEL R17, R17, RZ, P6 ;  /* 0x000000ff11117207 */ /* 0x008fe40003000000 */
[----:B------:R-:W-:Y:S02]  /*0600*/  SEL R19, R12, RZ, P6 ;  /* 0x000000ff0c137207 */ /* 0x000fe40003000000 */
[----:B------:R-:W-:Y:S01]  /*0610*/  SEL R16, R16, RZ, P6 ;  /* 0x000000ff10107207 */ /* 0x000fe20003000000 */
[----:B------:R-:W-:Y:S01]  /*0620*/  FADD R12, R0, R17 ;  /* 0x00000011000c7221 */ /* 0x000fe20000000000 */
[----:B-----5:R-:W-:Y:S02]  /*0630*/  SEL R13, R10, RZ, P4 ;  /* 0x000000ff0a0d7207 */ /* 0x020fe40002000000 */
[----:B------:R-:W-:Y:S02]  /*0640*/  SEL R0, R11, RZ, P4 ;  /* 0x000000ff0b007207 */ /* 0x000fe40002000000 */
[----:B------:R-:W-:Y:S01]  /*0650*/  ISETP.GE.AND P4, PT, R2, 0x400, PT ;  /* 0x000004000200780c */ /* 0x000fe20003f86270 */
[----:B------:R-:W-:Y:S01]  /*0660*/  FADD R19, R19, R16 ;  /* 0x0000001013137221 */ /* 0x000fe20000000000 */
[----:B------:R-:W-:-:S02]  /*0670*/  SEL R9, R18, RZ, P5 ;  /* 0x000000ff12097207 */ /* 0x000fc40002800000 */
[----:B------:R-:W-:Y:S02]  /*0680*/  SEL R20, R20, RZ, P5 ;  /* 0x000000ff14147207 */ /* 0x000fe40002800000 */
[----:B------:R-:W-:Y:S02]  /*0690*/  SEL R21, R21, RZ, P5 ;  /* 0x000000ff15157207 */ /* 0x000fe40002800000 */
[----:B------:R-:W-:Y:S02]  /*06a0*/  SEL R26, R26, RZ, P6 ;  /* 0x000000ff1a1a7207 */ /* 0x000fe40003000000 */
[----:B------:R-:W-:Y:S01]  /*06b0*/  SEL R27, R27, RZ, P6 ;  /* 0x000000ff1b1b7207 */ /* 0x000fe20003000000 */
[----:B------:R-:W-:Y:S01]  /*06c0*/  FADD R9, R9, R20 ;  /* 0x0000001409097221 */ /* 0x000fe20000000000 */
[----:B------:R-:W-:Y:S01]  /*06d0*/  SEL R14, R14, RZ, P5 ;  /* 0x000000ff0e0e7207 */ /* 0x000fe20002800000 */
[----:B------:R-:W-:Y:S01]  /*06e0*/  FADD R8, R8, R21 ;  /* 0x0000001508087221 */ /* 0x000fe20000000000 */
[----:B------:R-:W-:Y:S01]  /*06f0*/  SEL R15, R15, RZ, P5 ;  /* 0x000000ff0f0f7207 */ /* 0x000fe20002800000 */
[----:B------:R-:W-:Y:S01]  /*0700*/  FADD R26, R19, R26 ;  /* 0x0000001a131a7221 */ /* 0x000fe20000000000 */
[----:B------:R-:W-:Y:S01]  /*0710*/  FADD R27, R12, R27 ;  /* 0x0000001b0c1b7221 */ /* 0x000fe20000000000 */
[----:B------:R-:W-:-:S02]  /*0720*/  FADD R9, R9, -R14 ;  /* 0x8000000e09097221 */ /* 0x000fc40000000000 */
[----:B------:R-:W-:Y:S01]  /*0730*/  FADD R8, R8, -R15 ;  /* 0x8000000f08087221 */ /* 0x000fe20000000000 */
[----:B------:R-:W-:Y:S02]  /*0740*/  @P0 FSEL R9, R26, RZ, P3 ;  /* 0x000000ff1a090208 */ /* 0x000fe40001800000 */
[----:B------:R-:W-:Y:S01]  /*0750*/  @P0 FSEL R8, R27, RZ, P3 ;  /* 0x000000ff1b080208 */ /* 0x000fe20001800000 */
[----:B------:R-:W-:Y:S01]  /*0760*/  FADD R6, R6, -R13 ;  /* 0x8000000d06067221 */ /* 0x000fe20000000000 */
[----:B------:R-:W-:Y:S01]  /*0770*/  FADD R7, R7, -R0 ;  /* 0x8000000007077221 */ /* 0x000fe20000000000 */
[----:B------:R-:W-:Y:S02]  /*0780*/  @P2 FSEL R6, R28, R9, !P1 ;  /* 0x000000091c062208 */ /* 0x000fe40004800000 */
[----:B------:R-:W-:Y:S01]  /*0790*/  @P2 FSEL R7, R3, R8, !P1 ;  /* 0x0000000803072208 */ /* 0x000fe20004800000 */
[----:B------:R-:W-:Y:S06]  /*07a0*/  @P4 EXIT ;  /* 0x000000000000494d */ /* 0x000fec0003800000 */
[----:B------:R-:W-:Y:S01]  /*07b0*/  STG.E.64 desc[UR4][R4.64], R6 ;  /* 0x0000000604007986 */ /* 0x000fe2000c101b04 */
[----:B------:R-:W-:Y:S05]  /*07c0*/  EXIT ;  /* 0x000000000000794d */ /* 0x000fea0003800000 */
.L_x_0:
[----:B------:R-:W-:-:S00]  /*07d0*/  BRA `(.L_x_0) ;  /* 0xfffffffc00fc7947 */ /* 0x000fc0000383ffff */
[----:B------:R-:W-:-:S00]  /*07e0*/  NOP ;  /* 0x0000000000007918 */ /* 0x000fc00000000000 */
        /* <DEDUP_REMOVED lines=9> */
.L_x_1:


//--------------------- .nv.constant0.triton_poi_fused_cat_0 --------------------------
	.section	.nv.constant0.triton_poi_fused_cat_0,"a",@progbits
	.sectionflags	@""
	.align	4
.nv.constant0.triton_poi_fused_cat_0:
	.zero		564
